//
// Generated by NVIDIA NVVM Compiler
//
// Compiler Build ID: CL-36424714
// Cuda compilation tools, release 13.0, V13.0.88
// Based on NVVM 20.0.0
//

.version 9.0
.target sm_100
.address_size 64

	// .globl	_Z14project_pointsPKfS0_S0_PfS1_

.visible .entry _Z14project_pointsPKfS0_S0_PfS1_(
	.param .u64 .ptr .align 1 _Z14project_pointsPKfS0_S0_PfS1__param_0,
	.param .u64 .ptr .align 1 _Z14project_pointsPKfS0_S0_PfS1__param_1,
	.param .u64 .ptr .align 1 _Z14project_pointsPKfS0_S0_PfS1__param_2,
	.param .u64 .ptr .align 1 _Z14project_pointsPKfS0_S0_PfS1__param_3,
	.param .u64 .ptr .align 1 _Z14project_pointsPKfS0_S0_PfS1__param_4
)
{
	.reg .b32 	%r<5>;
	.reg .b32 	%f<26>;
	.reg .b64 	%rd<17>;

	ld.param.u64 	%rd1, [_Z14project_pointsPKfS0_S0_PfS1__param_0];
	ld.param.u64 	%rd2, [_Z14project_pointsPKfS0_S0_PfS1__param_1];
	ld.param.u64 	%rd3, [_Z14project_pointsPKfS0_S0_PfS1__param_2];
	ld.param.u64 	%rd4, [_Z14project_pointsPKfS0_S0_PfS1__param_3];
	ld.param.u64 	%rd5, [_Z14project_pointsPKfS0_S0_PfS1__param_4];
	cvta.to.global.u64 	%rd6, %rd5;
	cvta.to.global.u64 	%rd7, %rd4;
	cvta.to.global.u64 	%rd8, %rd2;
	cvta.to.global.u64 	%rd9, %rd3;
	cvta.to.global.u64 	%rd10, %rd1;
	mov.u32 	%r1, %ntid.x;
	mov.u32 	%r2, %ctaid.x;
	mov.u32 	%r3, %tid.x;
	mad.lo.s32 	%r4, %r1, %r2, %r3;
	mul.wide.s32 	%rd11, %r4, 4;
	add.s64 	%rd12, %rd10, %rd11;
	ld.global.f32 	%f1, [%rd12];
	add.s64 	%rd13, %rd9, %rd11;
	ld.global.f32 	%f2, [%rd13];
	div.rn.f32 	%f3, %f1, %f2;
	add.s64 	%rd14, %rd8, %rd11;
	ld.global.f32 	%f4, [%rd14];
	div.rn.f32 	%f5, %f4, %f2;
	mul.f32 	%f6, %f5, %f5;
	fma.rn.f32 	%f7, %f3, %f3, %f6;
	mul.f32 	%f8, %f7, %f7;
	mul.f32 	%f9, %f7, %f8;
	add.f32 	%f10, %f3, %f3;
	mul.f32 	%f11, %f10, %f5;
	fma.rn.f32 	%f12, %f3, %f10, %f7;
	add.f32 	%f13, %f5, %f5;
	fma.rn.f32 	%f14, %f5, %f13, %f7;
	fma.rn.f32 	%f15, %f7, 0f00000000, 0f3F800000;
	fma.rn.f32 	%f16, %f8, 0f3E4CCCCD, %f15;
	fma.rn.f32 	%f17, %f9, 0f00000000, %f16;
	mul.f32 	%f18, %f3, %f17;
	fma.rn.f32 	%f19, %f11, 0f00000000, %f18;
	fma.rn.f32 	%f20, %f12, 0f00000000, %f19;
	mul.f32 	%f21, %f5, %f17;
	fma.rn.f32 	%f22, %f14, 0f00000000, %f21;
	fma.rn.f32 	%f23, %f11, 0f00000000, %f22;
	fma.rn.f32 	%f24, %f20, 0f428C0000, 0f42F00000;
	add.s64 	%rd15, %rd7, %rd11;
	st.global.f32 	[%rd15], %f24;
	fma.rn.f32 	%f25, %f23, 0f428C0000, 0f42B40000;
	add.s64 	%rd16, %rd6, %rd11;
	st.global.f32 	[%rd16], %f25;
	ret;

}


// ===== COMPILED SASS (sm_100) =====

	.target	sm_100

	.elftype	@"ET_EXEC"


//--------------------- .note.nv.tkinfo           --------------------------
	.section	.note.nv.tkinfo,"",@"SHT_NOTE"
	.sectionflags	@"SHF_NOTE_NV_TKINFO"
	.tkinfo
        /*0018*/ 	.word	0x00000002
        /*0030*/ 	.string	""
        /*0030*/ 	.string	"ptxas"
        /*0030*/ 	.string	"Cuda compilation tools, release 13.0, V13.0.88"
        /*0030*/ 	.string	"Build cuda_13.0.r13.0/compiler.36424714_0"
        /*0030*/ 	.string	"-arch sm_100 -m 64 "



//--------------------- .note.nv.cuinfo           --------------------------
	.section	.note.nv.cuinfo,"",@"SHT_NOTE"
	.sectionflags	@"SHF_NOTE_NV_CUINFO"
        /*0018*/ 	.short	0x0002
        /*001a*/ 	.short	0x0064
        /*001c*/ 	.short	0x0082
	.zero		2


//--------------------- .nv.info                  --------------------------
	.section	.nv.info,"",@"SHT_CUDA_INFO"
	.align	4


	//----- nvinfo : EIATTR_REGCOUNT
	.align		4
        /*0000*/ 	.byte	0x04, 0x2f
        /*0002*/ 	.short	(.L_1 - .L_0)
	.align		4
.L_0:
        /*0004*/ 	.word	index@(_Z14project_pointsPKfS0_S0_PfS1_)
        /*0008*/ 	.word	0x00000011


	//----- nvinfo : EIATTR_FRAME_SIZE
	.align		4
.L_1:
        /*000c*/ 	.byte	0x04, 0x11
        /*000e*/ 	.short	(.L_3 - .L_2)
	.align		4
.L_2:
        /*0010*/ 	.word	index@($__internal_0_$__cuda_sm3x_div_rn_noftz_f32_slowpath)
        /*0014*/ 	.word	0x00000000


	//----- nvinfo : EIATTR_FRAME_SIZE
	.align		4
.L_3:
        /*0018*/ 	.byte	0x04, 0x11
        /*001a*/ 	.short	(.L_5 - .L_4)
	.align		4
.L_4:
        /*001c*/ 	.word	index@(_Z14project_pointsPKfS0_S0_PfS1_)
        /*0020*/ 	.word	0x00000000


	//----- nvinfo : EIATTR_MIN_STACK_SIZE
	.align		4
.L_5:
        /*0024*/ 	.byte	0x04, 0x12
        /*0026*/ 	.short	(.L_7 - .L_6)
	.align		4
.L_6:
        /*0028*/ 	.word	index@(_Z14project_pointsPKfS0_S0_PfS1_)
        /*002c*/ 	.word	0x00000000
.L_7:


//--------------------- .nv.compat                --------------------------
	.section	.nv.compat,"",@"SHT_CUDA_COMPAT_INFO"
	.align	4
        /*0000*/ 	.byte	0x02, 0x09, 0x00, 0x00, 0x02, 0x02, 0x01, 0x00, 0x02, 0x05, 0x05, 0x00, 0x03, 0x07, 0x01, 0x01
        /*0010*/ 	.byte	0x02, 0x03, 0x00, 0x00, 0x02, 0x06, 0x01, 0x00, 0x04, 0x0b, 0x08, 0x00, 0x01, 0x00, 0x00, 0x00
        /*0020*/ 	.byte	0x00, 0x00, 0x00, 0x00


//--------------------- .nv.info._Z14project_pointsPKfS0_S0_PfS1_ --------------------------
	.section	.nv.info._Z14project_pointsPKfS0_S0_PfS1_,"",@"SHT_CUDA_INFO"
	.sectionflags	@""
	.align	4


	//----- nvinfo : EIATTR_CUDA_API_VERSION
	.align		4
        /*0000*/ 	.byte	0x04, 0x37
        /*0002*/ 	.short	(.L_9 - .L_8)
.L_8:
        /*0004*/ 	.word	0x00000082


	//----- nvinfo : EIATTR_KPARAM_INFO
	.align		4
.L_9:
        /*0008*/ 	.byte	0x04, 0x17
        /*000a*/ 	.short	(.L_11 - .L_10)
.L_10:
        /*000c*/ 	.word	0x00000000
        /*0010*/ 	.short	0x0004
        /*0012*/ 	.short	0x0020
        /*0014*/ 	.byte	0x00, 0xf5, 0x21, 0x00


	//----- nvinfo : EIATTR_KPARAM_INFO
	.align		4
.L_11:
        /*0018*/ 	.byte	0x04, 0x17
        /*001a*/ 	.short	(.L_13 - .L_12)
.L_12:
        /*001c*/ 	.word	0x00000000
        /*0020*/ 	.short	0x0003
        /*0022*/ 	.short	0x0018
        /*0024*/ 	.byte	0x00, 0xf5, 0x21, 0x00


	//----- nvinfo : EIATTR_KPARAM_INFO
	.align		4
.L_13:
        /*0028*/ 	.byte	0x04, 0x17
        /*002a*/ 	.short	(.L_15 - .L_14)
.L_14:
        /*002c*/ 	.word	0x00000000
        /*0030*/ 	.short	0x0002
        /*0032*/ 	.short	0x0010
        /*0034*/ 	.byte	0x00, 0xf5, 0x21, 0x00


	//----- nvinfo : EIATTR_KPARAM_INFO
	.align		4
.L_15:
        /*0038*/ 	.byte	0x04, 0x17
        /*003a*/ 	.short	(.L_17 - .L_16)
.L_16:
        /*003c*/ 	.word	0x00000000
        /*0040*/ 	.short	0x0001
        /*0042*/ 	.short	0x0008
        /*0044*/ 	.byte	0x00, 0xf5, 0x21, 0x00


	//----- nvinfo : EIATTR_KPARAM_INFO
	.align		4
.L_17:
        /*0048*/ 	.byte	0x04, 0x17
        /*004a*/ 	.short	(.L_19 - .L_18)
.L_18:
        /*004c*/ 	.word	0x00000000
        /*0050*/ 	.short	0x0000
        /*0052*/ 	.short	0x0000
        /*0054*/ 	.byte	0x00, 0xf5, 0x21, 0x00


	//----- nvinfo : EIATTR_SPARSE_MMA_MASK
	.align		4
.L_19:
        /*0058*/ 	.byte	0x03, 0x50
        /*005a*/ 	.short	0x0000


	//----- nvinfo : EIATTR_MAXREG_COUNT
	.align		4
        /*005c*/ 	.byte	0x03, 0x1b
        /*005e*/ 	.short	0x00ff


	//----- nvinfo : EIATTR_MERCURY_ISA_VERSION
	.align		4
        /*0060*/ 	.byte	0x03, 0x5f
        /*0062*/ 	.short	0x0101


	//----- nvinfo : EIATTR_VRC_CTA_INIT_COUNT
	.align		4
        /*0064*/ 	.byte	0x02, 0x4a
	.zero		1
	.zero		1


	//----- nvinfo : EIATTR_EXIT_INSTR_OFFSETS
	.align		4
        /*0068*/ 	.byte	0x04, 0x1c
        /*006a*/ 	.short	(.L_21 - .L_20)


	//   ....[0]....
.L_20:
        /*006c*/ 	.word	0x00000450


	//----- nvinfo : EIATTR_CRS_STACK_SIZE
	.align		4
.L_21:
        /*0070*/ 	.byte	0x04, 0x1e
        /*0072*/ 	.short	(.L_23 - .L_22)
.L_22:
        /*0074*/ 	.word	0x00000000


	//----- nvinfo : EIATTR_CBANK_PARAM_SIZE
	.align		4
.L_23:
        /*0078*/ 	.byte	0x03, 0x19
        /*007a*/ 	.short	0x0028


	//----- nvinfo : EIATTR_PARAM_CBANK
	.align		4
        /*007c*/ 	.byte	0x04, 0x0a
        /*007e*/ 	.short	(.L_25 - .L_24)
	.align		4
.L_24:
        /*0080*/ 	.word	index@(.nv.constant0._Z14project_pointsPKfS0_S0_PfS1_)
        /*0084*/ 	.short	0x0380
        /*0086*/ 	.short	0x0028


	//----- nvinfo : EIATTR_SW_WAR
	.align		4
.L_25:
        /*0088*/ 	.byte	0x04, 0x36
        /*008a*/ 	.short	(.L_27 - .L_26)
.L_26:
        /*008c*/ 	.word	0x00000008
.L_27:


//--------------------- .nv.callgraph             --------------------------
	.section	.nv.callgraph,"",@"SHT_CUDA_CALLGRAPH"
	.align	4
	.sectionentsize	8
	.align		4
        /*0000*/ 	.word	0x00000000
	.align		4
        /*0004*/ 	.word	0xffffffff
	.align		4
        /*0008*/ 	.word	0x00000000
	.align		4
        /*000c*/ 	.word	0xfffffffe
	.align		4
        /*0010*/ 	.word	0x00000000
	.align		4
        /*0014*/ 	.word	0xfffffffd
	.align		4
        /*0018*/ 	.word	0x00000000
	.align		4
        /*001c*/ 	.word	0xfffffffc


//--------------------- .text._Z14project_pointsPKfS0_S0_PfS1_ --------------------------
	.section	.text._Z14project_pointsPKfS0_S0_PfS1_,"ax",@progbits
	.align	128
        .global         _Z14project_pointsPKfS0_S0_PfS1_
        .type           _Z14project_pointsPKfS0_S0_PfS1_,@function
        .size           _Z14project_pointsPKfS0_S0_PfS1_,(.L_x_16 - _Z14project_pointsPKfS0_S0_PfS1_)
        .other          _Z14project_pointsPKfS0_S0_PfS1_,@"STO_CUDA_ENTRY STV_DEFAULT"
_Z14project_pointsPKfS0_S0_PfS1_:
.text._Z14project_pointsPKfS0_S0_PfS1_:
[----:B------:R-:W-:Y:S01]  /*0000*/  LDC R1, c[0x0][0x37c] ;  /* 0x0000df00ff017b82 */ /* 0x000fe20000000800 */
[----:B------:R-:W0:Y:S07]  /*0010*/  S2R R2, SR_CTAID.X ;  /* 0x0000000000027919 */ /* 0x000e2e0000002500 */
[----:B------:R-:W1:Y:S01]  /*0020*/  LDC.64 R8, c[0x0][0x390] ;  /* 0x0000e400ff087b82 */ /* 0x000e620000000a00 */
[----:B------:R-:W0:Y:S01]  /*0030*/  LDCU UR6, c[0x0][0x360] ;  /* 0x00006c00ff0677ac */ /* 0x000e220008000800 */
[----:B------:R-:W0:Y:S01]  /*0040*/  S2R R3, SR_TID.X ;  /* 0x0000000000037919 */ /* 0x000e220000002100 */
[----:B------:R-:W2:Y:S05]  /*0050*/  LDCU.64 UR4, c[0x0][0x358] ;  /* 0x00006b00ff0477ac */ /* 0x000eaa0008000a00 */
[----:B------:R-:W3:Y:S01]  /*0060*/  LDC.64 R6, c[0x0][0x380] ;  /* 0x0000e000ff067b82 */ /* 0x000ee20000000a00 */
[----:B0-----:R-:W-:-:S04]  /*0070*/  IMAD R2, R2, UR6, R3 ;  /* 0x0000000602027c24 */ /* 0x001fc8000f8e0203 */
[----:B-1----:R-:W-:-:S05]  /*0080*/  IMAD.WIDE R8, R2, 0x4, R8 ;  /* 0x0000000402087825 */ /* 0x002fca00078e0208 */
[----:B--2---:R-:W2:Y:S01]  /*0090*/  LDG.E R3, desc[UR4][R8.64] ;  /* 0x0000000408037981 */ /* 0x004ea2000c1e1900 */
[----:B---3--:R-:W-:-:S05]  /*00a0*/  IMAD.WIDE R6, R2, 0x4, R6 ;  /* 0x0000000402067825 */ /* 0x008fca00078e0206 */
[----:B------:R-:W3:Y:S01]  /*00b0*/  LDG.E R0, desc[UR4][R6.64] ;  /* 0x0000000406007981 */ /* 0x000ee2000c1e1900 */
[----:B------:R-:W-:Y:S01]  /*00c0*/  BSSY.RECONVERGENT B0, `(.L_x_0) ;  /* 0x000000c000007945 */ /* 0x000fe20003800200 */
[----:B--2---:R-:W0:Y:S08]  /*00d0*/  MUFU.RCP R4, R3 ;  /* 0x0000000300047308 */ /* 0x004e300000001000 */
[----:B---3--:R-:W1:Y:S01]  /*00e0*/  FCHK P0, R0, R3 ;  /* 0x0000000300007302 */ /* 0x008e620000000000 */
[----:B0-----:R-:W-:-:S04]  /*00f0*/  FFMA R5, -R3, R4, 1 ;  /* 0x3f80000003057423 */ /* 0x001fc80000000104 */
[----:B------:R-:W-:-:S04]  /*0100*/  FFMA R5, R4, R5, R4 ;  /* 0x0000000504057223 */ /* 0x000fc80000000004 */
[----:B------:R-:W-:-:S04]  /*0110*/  FFMA R4, R0, R5, RZ ;  /* 0x0000000500047223 */ /* 0x000fc800000000ff */
[----:B------:R-:W-:-:S04]  /*0120*/  FFMA R10, -R3, R4, R0 ;  /* 0x00000004030a7223 */ /* 0x000fc80000000100 */
[----:B------:R-:W-:Y:S01]  /*0130*/  FFMA R4, R5, R10, R4 ;  /* 0x0000000a05047223 */ /* 0x000fe20000000004 */
[----:B-1----:R-:W-:Y:S06]  /*0140*/  @!P0 BRA `(.L_x_1) ;  /* 0x00000000000c8947 */ /* 0x002fec0003800000 */
[----:B------:R-:W-:-:S07]  /*0150*/  MOV R6, 0x170 ;  /* 0x0000017000067802 */ /* 0x000fce0000000f00 */
[----:B------:R-:W-:Y:S05]  /*0160*/  CALL.REL.NOINC `($__internal_0_$__cuda_sm3x_div_rn_noftz_f32_slowpath) ;  /* 0x0000000000bc7944 */ /* 0x000fea0003c00000 */
[----:B------:R-:W-:-:S07]  /*0170*/  MOV R4, R0 ;  /* 0x0000000000047202 */ /* 0x000fce0000000f00 */
.L_x_1:
[----:B------:R-:W-:Y:S05]  /*0180*/  BSYNC.RECONVERGENT B0 ;  /* 0x0000000000007941 */ /* 0x000fea0003800200 */
.L_x_0:
[----:B------:R-:W0:Y:S02]  /*0190*/  LDC.64 R6, c[0x0][0x388] ;  /* 0x0000e200ff067b82 */ /* 0x000e240000000a00 */
[----:B0-----:R-:W-:-:S06]  /*01a0*/  IMAD.WIDE R6, R2, 0x4, R6 ;  /* 0x0000000402067825 */ /* 0x001fcc00078e0206 */
[----:B------:R-:W2:Y:S01]  /*01b0*/  LDG.E R6, desc[UR4][R6.64] ;  /* 0x0000000406067981 */ /* 0x000ea2000c1e1900 */
[----:B------:R-:W0:Y:S01]  /*01c0*/  MUFU.RCP R0, R3 ;  /* 0x0000000300007308 */ /* 0x000e220000001000 */
[----:B------:R-:W-:Y:S01]  /*01d0*/  BSSY.RECONVERGENT B0, `(.L_x_2) ;  /* 0x000000c000007945 */ /* 0x000fe20003800200 */
[----:B0-----:R-:W-:-:S04]  /*01e0*/  FFMA R5, -R3, R0, 1 ;  /* 0x3f80000003057423 */ /* 0x001fc80000000100 */
[----:B------:R-:W-:Y:S02]  /*01f0*/  FFMA R0, R0, R5, R0 ;  /* 0x0000000500007223 */ /* 0x000fe40000000000 */
[----:B--2---:R-:W0:Y:S02]  /*0200*/  FCHK P0, R6, R3 ;  /* 0x0000000306007302 */ /* 0x004e240000000000 */
[----:B------:R-:W-:-:S04]  /*0210*/  FFMA R5, R0, R6, RZ ;  /* 0x0000000600057223 */ /* 0x000fc800000000ff */
[----:B------:R-:W-:-:S04]  /*0220*/  FFMA R8, -R3, R5, R6 ;  /* 0x0000000503087223 */ /* 0x000fc80000000106 */
[----:B------:R-:W-:Y:S01]  /*0230*/  FFMA R5, R0, R8, R5 ;  /* 0x0000000800057223 */ /* 0x000fe20000000005 */
[----:B0-----:R-:W-:Y:S06]  /*0240*/  @!P0 BRA `(.L_x_3) ;  /* 0x0000000000108947 */ /* 0x001fec0003800000 */
[----:B------:R-:W-:Y:S02]  /*0250*/  MOV R0, R6 ;  /* 0x0000000600007202 */ /* 0x000fe40000000f00 */
[----:B------:R-:W-:-:S07]  /*0260*/  MOV R6, 0x280 ;  /* 0x0000028000067802 */ /* 0x000fce0000000f00 */
[----:B------:R-:W-:Y:S05]  /*0270*/  CALL.REL.NOINC `($__internal_0_$__cuda_sm3x_div_rn_noftz_f32_slowpath) ;  /* 0x0000000000787944 */ /* 0x000fea0003c00000 */
[----:B------:R-:W-:-:S07]  /*0280*/  IMAD.MOV.U32 R5, RZ, RZ, R0 ;  /* 0x000000ffff057224 */ /* 0x000fce00078e0000 */
.L_x_3:
[----:B------:R-:W-:Y:S05]  /*0290*/  BSYNC.RECONVERGENT B0 ;  /* 0x0000000000007941 */ /* 0x000fea0003800200 */
.L_x_2:
[C---:B------:R-:W-:Y:S01]  /*02a0*/  FMUL R3, R5.reuse, R5 ;  /* 0x0000000505037220 */ /* 0x040fe20000400000 */
[----:B------:R-:W0:Y:S01]  /*02b0*/  LDC.64 R8, c[0x0][0x398] ;  /* 0x0000e600ff087b82 */ /* 0x000e220000000a00 */
[----:B------:R-:W-:Y:S02]  /*02c0*/  FADD R12, R5, R5 ;  /* 0x00000005050c7221 */ /* 0x000fe40000000000 */
[----:B------:R-:W-:-:S04]  /*02d0*/  FFMA R3, R4, R4, R3 ;  /* 0x0000000404037223 */ /* 0x000fc80000000003 */
[CC--:B------:R-:W-:Y:S01]  /*02e0*/  FMUL R10, R3.reuse, R3.reuse ;  /* 0x00000003030a7220 */ /* 0x0c0fe20000400000 */
[----:B------:R-:W-:Y:S01]  /*02f0*/  FFMA R11, RZ, R3, 1 ;  /* 0x3f800000ff0b7423 */ /* 0x000fe20000000003 */
[----:B------:R-:W1:Y:S01]  /*0300*/  LDC.64 R6, c[0x0][0x3a0] ;  /* 0x0000e800ff067b82 */ /* 0x000e620000000a00 */
[----:B------:R-:W-:Y:S02]  /*0310*/  FFMA R12, R12, R5, R3 ;  /* 0x000000050c0c7223 */ /* 0x000fe40000000003 */
[----:B------:R-:W-:Y:S01]  /*0320*/  FFMA R0, R10, 0.20000000298023223877, R11 ;  /* 0x3e4ccccd0a007823 */ /* 0x000fe2000000000b */
[----:B------:R-:W-:Y:S01]  /*0330*/  FMUL R11, R3, R10 ;  /* 0x0000000a030b7220 */ /* 0x000fe20000400000 */
[----:B------:R-:W-:-:S03]  /*0340*/  FADD R10, R4, R4 ;  /* 0x00000004040a7221 */ /* 0x000fc60000000000 */
[----:B------:R-:W-:Y:S01]  /*0350*/  FFMA R13, RZ, R11, R0 ;  /* 0x0000000bff0d7223 */ /* 0x000fe20000000000 */
[CC--:B------:R-:W-:Y:S01]  /*0360*/  FMUL R11, R10.reuse, R5.reuse ;  /* 0x000000050a0b7220 */ /* 0x0c0fe20000400000 */
[-C--:B------:R-:W-:Y:S02]  /*0370*/  FFMA R3, R10, R4.reuse, R3 ;  /* 0x000000040a037223 */ /* 0x080fe40000000003 */
[C---:B------:R-:W-:Y:S01]  /*0380*/  FMUL R5, R13.reuse, R5 ;  /* 0x000000050d057220 */ /* 0x040fe20000400000 */
[----:B------:R-:W-:Y:S01]  /*0390*/  FMUL R0, R13, R4 ;  /* 0x000000040d007220 */ /* 0x000fe20000400000 */
[----:B0-----:R-:W-:-:S04]  /*03a0*/  IMAD.WIDE R8, R2, 0x4, R8 ;  /* 0x0000000402087825 */ /* 0x001fc800078e0208 */
[----:B------:R-:W-:Y:S01]  /*03b0*/  FFMA R12, RZ, R12, R5 ;  /* 0x0000000cff0c7223 */ /* 0x000fe20000000005 */
[----:B------:R-:W-:Y:S02]  /*03c0*/  HFMA2 R5, -RZ, RZ, 3.2734375, 0 ;  /* 0x428c0000ff057431 */ /* 0x000fe400000001ff */
[-C--:B------:R-:W-:Y:S01]  /*03d0*/  FFMA R0, RZ, R11.reuse, R0 ;  /* 0x0000000bff007223 */ /* 0x080fe20000000000 */
[----:B------:R-:W-:-:S03]  /*03e0*/  FFMA R12, RZ, R11, R12 ;  /* 0x0000000bff0c7223 */ /* 0x000fc6000000000c */
[----:B------:R-:W-:Y:S01]  /*03f0*/  FFMA R0, RZ, R3, R0 ;  /* 0x00000003ff007223 */ /* 0x000fe20000000000 */
[----:B-1----:R-:W-:-:S04]  /*0400*/  IMAD.WIDE R6, R2, 0x4, R6 ;  /* 0x0000000402067825 */ /* 0x002fc800078e0206 */
[-C--:B------:R-:W-:Y:S01]  /*0410*/  FFMA R3, R0, R5.reuse, 120 ;  /* 0x42f0000000037423 */ /* 0x080fe20000000005 */
[----:B------:R-:W-:-:S04]  /*0420*/  FFMA R5, R12, R5, 90 ;  /* 0x42b400000c057423 */ /* 0x000fc80000000005 */
[----:B------:R-:W-:Y:S04]  /*0430*/  STG.E desc[UR4][R8.64], R3 ;  /* 0x0000000308007986 */ /* 0x000fe8000c101904 */
[----:B------:R-:W-:Y:S01]  /*0440*/  STG.E desc[UR4][R6.64], R5 ;  /* 0x0000000506007986 */ /* 0x000fe2000c101904 */
[----:B------:R-:W-:Y:S05]  /*0450*/  EXIT ;  /* 0x000000000000794d */ /* 0x000fea0003800000 */
        .weak           $__internal_0_$__cuda_sm3x_div_rn_noftz_f32_slowpath
        .type           $__internal_0_$__cuda_sm3x_div_rn_noftz_f32_slowpath,@function
        .size           $__internal_0_$__cuda_sm3x_div_rn_noftz_f32_slowpath,(.L_x_16 - $__internal_0_$__cuda_sm3x_div_rn_noftz_f32_slowpath)
$__internal_0_$__cuda_sm3x_div_rn_noftz_f32_slowpath:
[--C-:B------:R-:W-:Y:S01]  /*0460*/  SHF.R.U32.HI R7, RZ, 0x17, R3.reuse ;  /* 0x00000017ff077819 */ /* 0x100fe20000011603 */
[----:B------:R-:W-:Y:S01]  /*0470*/  BSSY.RECONVERGENT B1, `(.L_x_4) ;  /* 0x0000063000017945 */ /* 0x000fe20003800200 */
[----:B------:R-:W-:Y:S02]  /*0480*/  SHF.R.U32.HI R5, RZ, 0x17, R0 ;  /* 0x00000017ff057819 */ /* 0x000fe40000011600 */
[----:B------:R-:W-:Y:S02]  /*0490*/  LOP3.LUT R12, R7, 0xff, RZ, 0xc0, !PT ;  /* 0x000000ff070c7812 */ /* 0x000fe400078ec0ff */
[----:B------:R-:W-:Y:S01]  /*04a0*/  LOP3.LUT R10, R5, 0xff, RZ, 0xc0, !PT ;  /* 0x000000ff050a7812 */ /* 0x000fe200078ec0ff */
[----:B------:R-:W-:Y:S02]  /*04b0*/  IMAD.MOV.U32 R5, RZ, RZ, R3 ;  /* 0x000000ffff057224 */ /* 0x000fe400078e0003 */
[----:B------:R-:W-:Y:S01]  /*04c0*/  VIADD R9, R12, 0xffffffff ;  /* 0xffffffff0c097836 */ /* 0x000fe20000000000 */
[----:B------:R-:W-:-:S04]  /*04d0*/  IADD3 R8, PT, PT, R10, -0x1, RZ ;  /* 0xffffffff0a087810 */ /* 0x000fc80007ffe0ff */
[----:B------:R-:W-:-:S04]  /*04e0*/  ISETP.GT.U32.AND P0, PT, R9, 0xfd, PT ;  /* 0x000000fd0900780c */ /* 0x000fc80003f04070 */
[----:B------:R-:W-:-:S13]  /*04f0*/  ISETP.GT.U32.OR P0, PT, R8, 0xfd, P0 ;  /* 0x000000fd0800780c */ /* 0x000fda0000704470 */
[----:B------:R-:W-:Y:S01]  /*0500*/  @!P0 MOV R7, RZ ;  /* 0x000000ff00078202 */ /* 0x000fe20000000f00 */
[----:B------:R-:W-:Y:S06]  /*0510*/  @!P0 BRA `(.L_x_5) ;  /* 0x00000000005c8947 */ /* 0x000fec0003800000 */
[----:B------:R-:W-:Y:S02]  /*0520*/  FSETP.GTU.FTZ.AND P0, PT, |R0|, +INF , PT ;  /* 0x7f8000000000780b */ /* 0x000fe40003f1c200 */
[----:B------:R-:W-:-:S04]  /*0530*/  FSETP.GTU.FTZ.AND P1, PT, |R3|, +INF , PT ;  /* 0x7f8000000300780b */ /* 0x000fc80003f3c200 */
[----:B------:R-:W-:-:S13]  /*0540*/  PLOP3.LUT P0, PT, P0, P1, PT, 0xf8, 0x8f ;  /* 0x00000000008f781c */ /* 0x000fda0000703f70 */
[----:B------:R-:W-:Y:S05]  /*0550*/  @P0 BRA `(.L_x_6) ;  /* 0x00000004004c0947 */ /* 0x000fea0003800000 */
[----:B------:R-:W-:-:S13]  /*0560*/  LOP3.LUT P0, RZ, R5, 0x7fffffff, R0, 0xc8, !PT ;  /* 0x7fffffff05ff7812 */ /* 0x000fda000780c800 */
[----:B------:R-:W-:Y:S05]  /*0570*/  @!P0 BRA `(.L_x_7) ;  /* 0x00000004003c8947 */ /* 0x000fea0003800000 */
[C---:B------:R-:W-:Y:S02]  /*0580*/  FSETP.NEU.FTZ.AND P2, PT, |R0|.reuse, +INF , PT ;  /* 0x7f8000000000780b */ /* 0x040fe40003f5d200 */
[----:B------:R-:W-:Y:S02]  /*0590*/  FSETP.NEU.FTZ.AND P1, PT, |R3|, +INF , PT ;  /* 0x7f8000000300780b */ /* 0x000fe40003f3d200 */
[----:B------:R-:W-:-:S11]  /*05a0*/  FSETP.NEU.FTZ.AND P0, PT, |R0|, +INF , PT ;  /* 0x7f8000000000780b */ /* 0x000fd60003f1d200 */
[----:B------:R-:W-:Y:S05]  /*05b0*/  @!P1 BRA !P2, `(.L_x_7) ;  /* 0x00000004002c9947 */ /* 0x000fea0005000000 */
[----:B------:R-:W-:-:S04]  /*05c0*/  LOP3.LUT P2, RZ, R0, 0x7fffffff, RZ, 0xc0, !PT ;  /* 0x7fffffff00ff7812 */ /* 0x000fc8000784c0ff */
[----:B------:R-:W-:-:S13]  /*05d0*/  PLOP3.LUT P1, PT, P1, P2, PT, 0x2f, 0xf2 ;  /* 0x0000000000f2781c */ /* 0x000fda0000f24577 */
[----:B------:R-:W-:Y:S05]  /*05e0*/  @P1 BRA `(.L_x_8) ;  /* 0x0000000400181947 */ /* 0x000fea0003800000 */
[----:B------:R-:W-:-:S04]  /*05f0*/  LOP3.LUT P1, RZ, R5, 0x7fffffff, RZ, 0xc0, !PT ;  /* 0x7fffffff05ff7812 */ /* 0x000fc8000782c0ff */
[----:B------:R-:W-:-:S13]  /*0600*/  PLOP3.LUT P0, PT, P0, P1, PT, 0x2f, 0xf2 ;  /* 0x0000000000f2781c */ /* 0x000fda0000702577 */
[----:B------:R-:W-:Y:S05]  /*0610*/  @P0 BRA `(.L_x_9) ;  /* 0x0000000400000947 */ /* 0x000fea0003800000 */
[----:B------:R-:W-:Y:S02]  /*0620*/  ISETP.GE.AND P0, PT, R8, RZ, PT ;  /* 0x000000ff0800720c */ /* 0x000fe40003f06270 */
[----:B------:R-:W-:-:S11]  /*0630*/  ISETP.GE.AND P1, PT, R9, RZ, PT ;  /* 0x000000ff0900720c */ /* 0x000fd60003f26270 */
[----:B------:R-:W-:Y:S01]  /*0640*/  @P0 IMAD.MOV.U32 R7, RZ, RZ, RZ ;  /* 0x000000ffff070224 */ /* 0x000fe200078e00ff */
[----:B------:R-:W-:Y:S01]  /*0650*/  @!P0 MOV R7, 0xffffffc0 ;  /* 0xffffffc000078802 */ /* 0x000fe20000000f00 */
[----:B------:R-:W-:Y:S01]  /*0660*/  @!P0 FFMA R0, R0, 1.84467440737095516160e+19, RZ ;  /* 0x5f80000000008823 */ /* 0x000fe200000000ff */
[----:B------:R-:W-:-:S03]  /*0670*/  @!P1 FFMA R5, R3, 1.84467440737095516160e+19, RZ ;  /* 0x5f80000003059823 */ /* 0x000fc600000000ff */
[----:B------:R-:W-:-:S07]  /*0680*/  @!P1 VIADD R7, R7, 0x40 ;  /* 0x0000004007079836 */ /* 0x000fce0000000000 */
.L_x_5:
[----:B------:R-:W-:Y:S01]  /*0690*/  LEA R8, R12, 0xc0800000, 0x17 ;  /* 0xc08000000c087811 */ /* 0x000fe200078eb8ff */
[----:B------:R-:W-:Y:S03]  /*06a0*/  BSSY.RECONVERGENT B2, `(.L_x_10) ;  /* 0x0000036000027945 */ /* 0x000fe60003800200 */
[----:B------:R-:W-:Y:S01]  /*06b0*/  IADD3 R8, PT, PT, -R8, R5, RZ ;  /* 0x0000000508087210 */ /* 0x000fe20007ffe1ff */
[----:B------:R-:W-:-:S03]  /*06c0*/  VIADD R5, R10, 0xffffff81 ;  /* 0xffffff810a057836 */ /* 0x000fc60000000000 */
[----:B------:R0:W1:Y:S01]  /*06d0*/  MUFU.RCP R9, R8 ;  /* 0x0000000800097308 */ /* 0x0000620000001000 */
[----:B------:R-:W-:Y:S01]  /*06e0*/  FADD.FTZ R11, -R8, -RZ ;  /* 0x800000ff080b7221 */ /* 0x000fe20000010100 */
[C---:B------:R-:W-:Y:S01]  /*06f0*/  IMAD R0, R5.reuse, -0x800000, R0 ;  /* 0xff80000005007824 */ /* 0x040fe200078e0200 */
[----:B0-----:R-:W-:-:S04]  /*0700*/  IADD3 R8, PT, PT, R5, 0x7f, -R12 ;  /* 0x0000007f05087810 */ /* 0x001fc80007ffe80c */
[----:B------:R-:W-:Y:S01]  /*0710*/  IADD3 R8, PT, PT, R8, R7, RZ ;  /* 0x0000000708087210 */ /* 0x000fe20007ffe0ff */
[----:B-1----:R-:W-:-:S04]  /*0720*/  FFMA R10, R9, R11, 1 ;  /* 0x3f800000090a7423 */ /* 0x002fc8000000000b */
[----:B------:R-:W-:-:S04]  /*0730*/  FFMA R14, R9, R10, R9 ;  /* 0x0000000a090e7223 */ /* 0x000fc80000000009 */
[----:B------:R-:W-:-:S04]  /*0740*/  FFMA R9, R0, R14, RZ ;  /* 0x0000000e00097223 */ /* 0x000fc800000000ff */
[----:B------:R-:W-:-:S04]  /*0750*/  FFMA R10, R11, R9, R0 ;  /* 0x000000090b0a7223 */ /* 0x000fc80000000000 */
[----:B------:R-:W-:-:S04]  /*0760*/  FFMA R9, R14, R10, R9 ;  /* 0x0000000a0e097223 */ /* 0x000fc80000000009 */
[----:B------:R-:W-:-:S04]  /*0770*/  FFMA R10, R11, R9, R0 ;  /* 0x000000090b0a7223 */ /* 0x000fc80000000000 */
[----:B------:R-:W-:-:S05]  /*0780*/  FFMA R0, R14, R10, R9 ;  /* 0x0000000a0e007223 */ /* 0x000fca0000000009 */
[----:B------:R-:W-:-:S04]  /*0790*/  SHF.R.U32.HI R5, RZ, 0x17, R0 ;  /* 0x00000017ff057819 */ /* 0x000fc80000011600 */
[----:B------:R-:W-:-:S05]  /*07a0*/  LOP3.LUT R5, R5, 0xff, RZ, 0xc0, !PT ;  /* 0x000000ff05057812 */ /* 0x000fca00078ec0ff */
[----:B------:R-:W-:-:S05]  /*07b0*/  IMAD.IADD R11, R5, 0x1, R8 ;  /* 0x00000001050b7824 */ /* 0x000fca00078e0208 */
[----:B------:R-:W-:-:S04]  /*07c0*/  IADD3 R5, PT, PT, R11, -0x1, RZ ;  /* 0xffffffff0b057810 */ /* 0x000fc80007ffe0ff */
[----:B------:R-:W-:-:S13]  /*07d0*/  ISETP.GE.U32.AND P0, PT, R5, 0xfe, PT ;  /* 0x000000fe0500780c */ /* 0x000fda0003f06070 */
[----:B------:R-:W-:Y:S05]  /*07e0*/  @!P0 BRA `(.L_x_11) ;  /* 0x0000000000808947 */ /* 0x000fea0003800000 */
[----:B------:R-:W-:-:S13]  /*07f0*/  ISETP.GT.AND P0, PT, R11, 0xfe, PT ;  /* 0x000000fe0b00780c */ /* 0x000fda0003f04270 */
[----:B------:R-:W-:Y:S05]  /*0800*/  @P0 BRA `(.L_x_12) ;  /* 0x00000000006c0947 */ /* 0x000fea0003800000 */
[----:B------:R-:W-:-:S13]  /*0810*/  ISETP.GE.AND P0, PT, R11, 0x1, PT ;  /* 0x000000010b00780c */ /* 0x000fda0003f06270 */
[----:B------:R-:W-:Y:S05]  /*0820*/  @P0 BRA `(.L_x_13) ;  /* 0x0000000000740947 */ /* 0x000fea0003800000 */
[----:B------:R-:W-:Y:S02]  /*0830*/  ISETP.GE.AND P0, PT, R11, -0x18, PT ;  /* 0xffffffe80b00780c */ /* 0x000fe40003f06270 */
[----:B------:R-:W-:-:S11]  /*0840*/  LOP3.LUT R0, R0, 0x80000000, RZ, 0xc0, !PT ;  /* 0x8000000000007812 */ /* 0x000fd600078ec0ff */
[----:B------:R-:W-:Y:S05]  /*0850*/  @!P0 BRA `(.L_x_13) ;  /* 0x0000000000688947 */ /* 0x000fea0003800000 */
[CCC-:B------:R-:W-:Y:S01]  /*0860*/  FFMA.RZ R5, R14.reuse, R10.reuse, R9.reuse ;  /* 0x0000000a0e057223 */ /* 0x1c0fe2000000c009 */
[CCC-:B------:R-:W-:Y:S01]  /*0870*/  FFMA.RM R8, R14.reuse, R10.reuse, R9.reuse ;  /* 0x0000000a0e087223 */ /* 0x1c0fe20000004009 */
[C---:B------:R-:W-:Y:S02]  /*0880*/  ISETP.NE.AND P2, PT, R11.reuse, RZ, PT ;  /* 0x000000ff0b00720c */ /* 0x040fe40003f45270 */
[----:B------:R-:W-:Y:S02]  /*0890*/  ISETP.NE.AND P1, PT, R11, RZ, PT ;  /* 0x000000ff0b00720c */ /* 0x000fe40003f25270 */
[----:B------:R-:W-:Y:S01]  /*08a0*/  LOP3.LUT R7, R5, 0x7fffff, RZ, 0xc0, !PT ;  /* 0x007fffff05077812 */ /* 0x000fe200078ec0ff */
[----:B------:R-:W-:Y:S01]  /*08b0*/  FFMA.RP R5, R14, R10, R9 ;  /* 0x0000000a0e057223 */ /* 0x000fe20000008009 */
[C---:B------:R-:W-:Y:S01]  /*08c0*/  VIADD R10, R11.reuse, 0x20 ;  /* 0x000000200b0a7836 */ /* 0x040fe20000000000 */
[----:B------:R-:W-:Y:S02]  /*08d0*/  IADD3 R9, PT, PT, -R11, RZ, RZ ;  /* 0x000000ff0b097210 */ /* 0x000fe40007ffe1ff */
[----:B------:R-:W-:-:S02]  /*08e0*/  LOP3.LUT R7, R7, 0x800000, RZ, 0xfc, !PT ;  /* 0x0080000007077812 */ /* 0x000fc400078efcff */
[----:B------:R-:W-:Y:S02]  /*08f0*/  FSETP.NEU.FTZ.AND P0, PT, R5, R8, PT ;  /* 0x000000080500720b */ /* 0x000fe40003f1d000 */
[----:B------:R-:W-:Y:S02]  /*0900*/  SHF.L.U32 R10, R7, R10, RZ ;  /* 0x0000000a070a7219 */ /* 0x000fe400000006ff */
[----:B------:R-:W-:Y:S02]  /*0910*/  SEL R8, R9, RZ, P2 ;  /* 0x000000ff09087207 */ /* 0x000fe40001000000 */
[----:B------:R-:W-:Y:S02]  /*0920*/  ISETP.NE.AND P1, PT, R10, RZ, P1 ;  /* 0x000000ff0a00720c */ /* 0x000fe40000f25270 */
[----:B------:R-:W-:Y:S02]  /*0930*/  SHF.R.U32.HI R8, RZ, R8, R7 ;  /* 0x00000008ff087219 */ /* 0x000fe40000011607 */
[----:B------:R-:W-:-:S02]  /*0940*/  PLOP3.LUT P0, PT, P0, P1, PT, 0xf8, 0x8f ;  /* 0x00000000008f781c */ /* 0x000fc40000703f70 */
[----:B------:R-:W-:Y:S02]  /*0950*/  SHF.R.U32.HI R10, RZ, 0x1, R8 ;  /* 0x00000001ff0a7819 */ /* 0x000fe40000011608 */
[----:B------:R-:W-:-:S04]  /*0960*/  SEL R5, RZ, 0x1, !P0 ;  /* 0x00000001ff057807 */ /* 0x000fc80004000000 */
[----:B------:R-:W-:-:S04]  /*0970*/  LOP3.LUT R5, R5, 0x1, R10, 0xf8, !PT ;  /* 0x0000000105057812 */ /* 0x000fc800078ef80a */
[----:B------:R-:W-:-:S05]  /*0980*/  LOP3.LUT R5, R5, R8, RZ, 0xc0, !PT ;  /* 0x0000000805057212 */ /* 0x000fca00078ec0ff */
[----:B------:R-:W-:-:S05]  /*0990*/  IMAD.IADD R5, R10, 0x1, R5 ;  /* 0x000000010a057824 */ /* 0x000fca00078e0205 */
[----:B------:R-:W-:Y:S01]  /*09a0*/  LOP3.LUT R0, R5, R0, RZ, 0xfc, !PT ;  /* 0x0000000005007212 */ /* 0x000fe200078efcff */
[----:B------:R-:W-:Y:S06]  /*09b0*/  BRA `(.L_x_13) ;  /* 0x0000000000107947 */ /* 0x000fec0003800000 */
.L_x_12:
[----:B------:R-:W-:-:S04]  /*09c0*/  LOP3.LUT R0, R0, 0x80000000, RZ, 0xc0, !PT ;  /* 0x8000000000007812 */ /* 0x000fc800078ec0ff */
[----:B------:R-:W-:Y:S01]  /*09d0*/  LOP3.LUT R0, R0, 0x7f800000, RZ, 0xfc, !PT ;  /* 0x7f80000000007812 */ /* 0x000fe200078efcff */
[----:B------:R-:W-:Y:S06]  /*09e0*/  BRA `(.L_x_13) ;  /* 0x0000000000047947 */ /* 0x000fec0003800000 */
.L_x_11:
[----:B------:R-:W-:-:S07]  /*09f0*/  LEA R0, R8, R0, 0x17 ;  /* 0x0000000008007211 */ /* 0x000fce00078eb8ff */
.L_x_13:
[----:B------:R-:W-:Y:S05]  /*0a00*/  BSYNC.RECONVERGENT B2 ;  /* 0x0000000000027941 */ /* 0x000fea0003800200 */
.L_x_10:
[----:B------:R-:W-:Y:S05]  /*0a10*/  BRA `(.L_x_14) ;  /* 0x0000000000207947 */ /* 0x000fea0003800000 */
.L_x_9:
[----:B------:R-:W-:-:S04]  /*0a20*/  LOP3.LUT R0, R5, 0x80000000, R0, 0x48, !PT ;  /* 0x8000000005007812 */ /* 0x000fc800078e4800 */
[----:B------:R-:W-:Y:S01]  /*0a30*/  LOP3.LUT R0, R0, 0x7f800000, RZ, 0xfc, !PT ;  /* 0x7f80000000007812 */ /* 0x000fe200078efcff */
[----:B------:R-:W-:Y:S06]  /*0a40*/  BRA `(.L_x_14) ;  /* 0x0000000000147947 */ /* 0x000fec0003800000 */
.L_x_8:
[----:B------:R-:W-:Y:S01]  /*0a50*/  LOP3.LUT R0, R5, 0x80000000, R0, 0x48, !PT ;  /* 0x8000000005007812 */ /* 0x000fe200078e4800 */
[----:B------:R-:W-:Y:S06]  /*0a60*/  BRA `(.L_x_14) ;  /* 0x00000000000c7947 */ /* 0x000fec0003800000 */
.L_x_7:
[----:B------:R-:W0:Y:S01]  /*0a70*/  MUFU.RSQ R0, -QNAN ;  /* 0xffc0000000007908 */ /* 0x000e220000001400 */
[----:B------:R-:W-:Y:S05]  /*0a80*/  BRA `(.L_x_14) ;  /* 0x0000000000047947 */ /* 0x000fea0003800000 */
.L_x_6:
[----:B------:R-:W-:-:S07]  /*0a90*/  FADD.FTZ R0, R0, R3 ;  /* 0x0000000300007221 */ /* 0x000fce0000010000 */
.L_x_14:
[----:B------:R-:W-:Y:S05]  /*0aa0*/  BSYNC.RECONVERGENT B1 ;  /* 0x0000000000017941 */ /* 0x000fea0003800200 */
.L_x_4:
[----:B------:R-:W-:-:S04]  /*0ab0*/  IMAD.MOV.U32 R7, RZ, RZ, 0x0 ;  /* 0x00000000ff077424 */ /* 0x000fc800078e00ff */
[----:B0-----:R-:W-:Y:S05]  /*0ac0*/  RET.REL.NODEC R6 `(_Z14project_pointsPKfS0_S0_PfS1_) ;  /* 0xfffffff4064c7950 */ /* 0x001fea0003c3ffff */
.L_x_15:
[----:B------:R-:W-:-:S00]  /*0ad0*/  BRA `(.L_x_15) ;  /* 0xfffffffc00fc7947 */ /* 0x000fc0000383ffff */
[----:B------:R-:W-:-:S00]  /*0ae0*/  NOP ;  /* 0x0000000000007918 */ /* 0x000fc00000000000 */
        /* <DEDUP_REMOVED lines=9> */
.L_x_16:


//--------------------- .nv.shared.reserved.0     --------------------------
	.section	.nv.shared.reserved.0,"aw",@nobits
	.weak		__nv_reservedSMEM_offset_0_alias
	.size		__nv_reservedSMEM_offset_0_alias, 0, 64
	.other		__nv_reservedSMEM_offset_0_alias,@"STO_CUDA_RESERVED_SHARED STV_DEFAULT"
__nv_reservedSMEM_offset_0_alias:
	.zero		0
	.zero		64


//--------------------- .nv.constant0._Z14project_pointsPKfS0_S0_PfS1_ --------------------------
	.section	.nv.constant0._Z14project_pointsPKfS0_S0_PfS1_,"a",@progbits
	.sectionflags	@""
	.align	4
.nv.constant0._Z14project_pointsPKfS0_S0_PfS1_:
	.zero		936


//--------------------- SYMBOLS --------------------------

	.type		.nv.reservedSmem.offset0,@object
	.size		.nv.reservedSmem.offset0,0x4
